	.headerflags	@"EF_CUDA_TEXMODE_UNIFIED EF_CUDA_64BIT_ADDRESS EF_CUDA_ACCELERATORS EF_CUDA_SM90 EF_CUDA_VIRTUAL_SM(EF_CUDA_SM90)"
	.elftype	@"ET_EXEC"


//--------------------- .nv.info                  --------------------------
	.section	.nv.info,"",@"SHT_CUDA_INFO"
	.align	4


	//----- nvinfo : EIATTR_REGCOUNT
	.align		4
        /*0000*/ 	.byte	0x04, 0x2f
        /*0002*/ 	.short	(.L_1 - .L_0)
	.align		4
.L_0:
        /*0004*/ 	.word	index@(triton_poi_fused_clone_0)
        /*0008*/ 	.word	0x0000000f


	//----- nvinfo : EIATTR_MIN_STACK_SIZE
	.align		4
.L_1:
        /*000c*/ 	.byte	0x04, 0x12
        /*000e*/ 	.short	(.L_3 - .L_2)
	.align		4
.L_2:
        /*0010*/ 	.word	index@(triton_poi_fused_clone_0)
        /*0014*/ 	.word	0x00000000


	//----- nvinfo : EIATTR_FRAME_SIZE
	.align		4
.L_3:
        /*0018*/ 	.byte	0x04, 0x11
        /*001a*/ 	.short	(.L_5 - .L_4)
	.align		4
.L_4:
        /*001c*/ 	.word	index@(triton_poi_fused_clone_0)
        /*0020*/ 	.word	0x00000000


	//----- nvinfo : EIATTR_MIN_STACK_SIZE
	.align		4
.L_5:
        /*0024*/ 	.byte	0x04, 0x12
        /*0026*/ 	.short	(.L_7 - .L_6)
	.align		4
.L_6:
        /*0028*/ 	.word	index@(triton_poi_fused_clone_0)
        /*002c*/ 	.word	0x00000000
.L_7:


//--------------------- .nv.info.triton_poi_fused_clone_0 --------------------------
	.section	.nv.info.triton_poi_fused_clone_0,"",@"SHT_CUDA_INFO"
	.sectionflags	@""
	.align	4


	//----- nvinfo : EIATTR_CUDA_API_VERSION
	.align		4
        /*0000*/ 	.byte	0x04, 0x37
        /*0002*/ 	.short	(.L_9 - .L_8)
.L_8:
        /*0004*/ 	.word	0x0000007c


	//----- nvinfo : EIATTR_KPARAM_INFO
	.align		4
.L_9:
        /*0008*/ 	.byte	0x04, 0x17
        /*000a*/ 	.short	(.L_11 - .L_10)
.L_10:
        /*000c*/ 	.word	0x00000000
        /*0010*/ 	.short	0x0003
        /*0012*/ 	.short	0x0018
        /*0014*/ 	.byte	0x00, 0xf0, 0x11, 0x00


	//----- nvinfo : EIATTR_KPARAM_INFO
	.align		4
.L_11:
        /*0018*/ 	.byte	0x04, 0x17
        /*001a*/ 	.short	(.L_13 - .L_12)
.L_12:
        /*001c*/ 	.word	0x00000000
        /*0020*/ 	.short	0x0002
        /*0022*/ 	.short	0x0010
        /*0024*/ 	.byte	0x00, 0xf4, 0x21, 0x00


	//----- nvinfo : EIATTR_KPARAM_INFO
	.align		4
.L_13:
        /*0028*/ 	.byte	0x04, 0x17
        /*002a*/ 	.short	(.L_15 - .L_14)
.L_14:
        /*002c*/ 	.word	0x00000000
        /*0030*/ 	.short	0x0001
        /*0032*/ 	.short	0x0008
        /*0034*/ 	.byte	0x00, 0xf4, 0x21, 0x00


	//----- nvinfo : EIATTR_KPARAM_INFO
	.align		4
.L_15:
        /*0038*/ 	.byte	0x04, 0x17
        /*003a*/ 	.short	(.L_17 - .L_16)
.L_16:
        /*003c*/ 	.word	0x00000000
        /*0040*/ 	.short	0x0000
        /*0042*/ 	.short	0x0000
        /*0044*/ 	.byte	0x00, 0xf4, 0x21, 0x00


	//----- nvinfo : EIATTR_SPARSE_MMA_MASK
	.align		4
.L_17:
        /*0048*/ 	.byte	0x03, 0x50
        /*004a*/ 	.short	0x0000


	//----- nvinfo : EIATTR_MAXREG_COUNT
	.align		4
        /*004c*/ 	.byte	0x03, 0x1b
        /*004e*/ 	.short	0x00ff


	//----- nvinfo : EIATTR_EXIT_INSTR_OFFSETS
	.align		4
        /*0050*/ 	.byte	0x04, 0x1c
        /*0052*/ 	.short	(.L_19 - .L_18)


	//   ....[0]....
.L_18:
        /*0054*/ 	.word	0x00000270


	//   ....[1]....
        /*0058*/ 	.word	0x00000290


	//----- nvinfo : EIATTR_REQNTID
	.align		4
.L_19:
        /*005c*/ 	.byte	0x04, 0x10
        /*005e*/ 	.short	(.L_21 - .L_20)
.L_20:
        /*0060*/ 	.word	0x00000080
        /*0064*/ 	.word	0x00000001
        /*0068*/ 	.word	0x00000001


	//----- nvinfo : EIATTR_CBANK_PARAM_SIZE
	.align		4
.L_21:
        /*006c*/ 	.byte	0x03, 0x19
        /*006e*/ 	.short	0x001c


	//----- nvinfo : EIATTR_PARAM_CBANK
	.align		4
        /*0070*/ 	.byte	0x04, 0x0a
        /*0072*/ 	.short	(.L_23 - .L_22)
	.align		4
.L_22:
        /*0074*/ 	.word	index@(.nv.constant0.triton_poi_fused_clone_0)
        /*0078*/ 	.short	0x0210
        /*007a*/ 	.short	0x001c


	//----- nvinfo : EIATTR_SW_WAR
	.align		4
.L_23:
        /*007c*/ 	.byte	0x04, 0x36
        /*007e*/ 	.short	(.L_25 - .L_24)
.L_24:
        /*0080*/ 	.word	0x00000008
.L_25:


//--------------------- .nv.callgraph             --------------------------
	.section	.nv.callgraph,"",@"SHT_CUDA_CALLGRAPH"
	.align	4
	.sectionentsize	8
	.align		4
        /*0000*/ 	.word	0x00000000
	.align		4
        /*0004*/ 	.word	0xffffffff
	.align		4
        /*0008*/ 	.word	0x00000000
	.align		4
        /*000c*/ 	.word	0xfffffffe
	.align		4
        /*0010*/ 	.word	0x00000000
	.align		4
        /*0014*/ 	.word	0xfffffffd
	.align		4
        /*0018*/ 	.word	0x00000000
	.align		4
        /*001c*/ 	.word	0xfffffffc


//--------------------- .text.triton_poi_fused_clone_0 --------------------------
	.section	.text.triton_poi_fused_clone_0,"ax",@progbits
	.align	128
        .global         triton_poi_fused_clone_0
        .type           triton_poi_fused_clone_0,@function
        .size           triton_poi_fused_clone_0,(.L_x_1 - triton_poi_fused_clone_0)
        .other          triton_poi_fused_clone_0,@"STO_CUDA_ENTRY STV_DEFAULT"
triton_poi_fused_clone_0:
.text.triton_poi_fused_clone_0:
[----:B------:R-:W0:Y:S02]  /*0000*/  LDC R1, c[0x0][0x28] ;  /* 0x00000a00ff017b82 */ /* 0x000e240000000800 */
[----:B------:R-:W1:Y:S01]  /*0010*/  S2R R0, SR_TID.X ;  /* 0x0000000000007919 */ /* 0x000e620000002100 */
[----:B------:R-:W-:Y:S01]  /*0020*/  ULDC.64 UR4, c[0x0][0x208] ;  /* 0x0000820000047ab9 */ /* 0x000fe20000000a00 */
[----:B------:R-:W2:Y:S01]  /*0030*/  S2R R3, SR_CTAID.X ;  /* 0x0000000000037919 */ /* 0x000ea20000002500 */
[----:B-1----:R-:W-:Y:S01]  /*0040*/  IMAD.SHL.U32 R0, R0, 0x2, RZ ;  /* 0x0000000200007824 */ /* 0x002fe200078e00ff */
[----:B--2---:R-:W-:-:S04]  /*0050*/  SHF.R.S32.HI R7, RZ, 0x17, R3 ;  /* 0x00000017ff077819 */ /* 0x004fc80000011403 */
[----:B------:R-:W-:Y:S02]  /*0060*/  LOP3.LUT R0, R0, 0xfe, RZ, 0xc0, !PT ;  /* 0x000000fe00007812 */ /* 0x000fe400078ec0ff */
[----:B------:R-:W-:-:S03]  /*0070*/  SGXT R7, R7, 0x1 ;  /* 0x000000010707781a */ /* 0x000fc60000000200 */
[----:B------:R-:W-:Y:S02]  /*0080*/  IMAD R0, R3, 0x100, R0 ;  /* 0x0000010003007824 */ /* 0x000fe400078e0200 */
[----:B------:R-:W1:Y:S03]  /*0090*/  LDC.64 R2, c[0x0][0x210] ;  /* 0x00008400ff027b82 */ /* 0x000e660000000a00 */
[CC--:B------:R-:W-:Y:S02]  /*00a0*/  LEA.HI R4, R7.reuse, R0.reuse, RZ, 0x4 ;  /* 0x0000000007047211 */ /* 0x0c0fe400078f20ff */
[CC--:B------:R-:W-:Y:S02]  /*00b0*/  LEA.HI R6, R7.reuse, R0.reuse, RZ, 0x2 ;  /* 0x0000000007067211 */ /* 0x0c0fe400078f10ff */
[----:B------:R-:W-:Y:S02]  /*00c0*/  SHF.R.S32.HI R9, RZ, 0x4, R4 ;  /* 0x00000004ff097819 */ /* 0x000fe40000011404 */
[----:B------:R-:W-:Y:S01]  /*00d0*/  LEA.HI R8, R7, R0, RZ, 0x6 ;  /* 0x0000000007087211 */ /* 0x000fe200078f30ff */
[----:B------:R-:W2:Y:S01]  /*00e0*/  LDC.64 R4, c[0x0][0x218] ;  /* 0x00008600ff047b82 */ /* 0x000ea20000000a00 */
[----:B------:R-:W-:-:S02]  /*00f0*/  LEA.HI R11, R9, R9, RZ, 0x2 ;  /* 0x00000009090b7211 */ /* 0x000fc400078f10ff */
[----:B------:R-:W-:Y:S02]  /*0100*/  SHF.R.S32.HI R10, RZ, 0x2, R6 ;  /* 0x00000002ff0a7819 */ /* 0x000fe40000011406 */
[----:B------:R-:W-:Y:S02]  /*0110*/  LOP3.LUT R7, R6, 0xfffffffc, RZ, 0xc0, !PT ;  /* 0xfffffffc06077812 */ /* 0x000fe400078ec0ff */
[----:B------:R-:W-:Y:S02]  /*0120*/  LOP3.LUT R12, R8, 0xffffffc0, RZ, 0xc0, !PT ;  /* 0xffffffc0080c7812 */ /* 0x000fe400078ec0ff */
[----:B------:R-:W-:Y:S01]  /*0130*/  LOP3.LUT R8, R11, 0x3ffffffc, RZ, 0xc0, !PT ;  /* 0x3ffffffc0b087812 */ /* 0x000fe200078ec0ff */
[----:B------:R-:W-:Y:S01]  /*0140*/  IMAD.IADD R7, R0, 0x1, -R7 ;  /* 0x0000000100077824 */ /* 0x000fe200078e0a07 */
[----:B------:R-:W-:Y:S02]  /*0150*/  LEA.HI R6, R10, R10, RZ, 0x2 ;  /* 0x0000000a0a067211 */ /* 0x000fe400078f10ff */
[----:B------:R-:W-:Y:S01]  /*0160*/  ISETP.GE.AND P0, PT, R0, 0x100, PT ;  /* 0x000001000000780c */ /* 0x000fe20003f06270 */
[----:B------:R-:W-:Y:S01]  /*0170*/  IMAD.IADD R8, R9, 0x1, -R8 ;  /* 0x0000000109087824 */ /* 0x000fe200078e0a08 */
[----:B------:R-:W-:Y:S01]  /*0180*/  LOP3.LUT R9, R6, 0xffffffc, RZ, 0xc0, !PT ;  /* 0x0ffffffc06097812 */ /* 0x000fe200078ec0ff */
[----:B------:R-:W-:-:S04]  /*0190*/  IMAD.IADD R11, R7, 0x1, R12 ;  /* 0x00000001070b7824 */ /* 0x000fc800078e020c */
[----:B------:R-:W-:Y:S02]  /*01a0*/  IMAD.IADD R9, R10, 0x1, -R9 ;  /* 0x000000010a097824 */ /* 0x000fe400078e0a09 */
[----:B------:R-:W-:Y:S01]  /*01b0*/  IMAD R8, R8, 0x4, R11 ;  /* 0x0000000408087824 */ /* 0x000fe200078e020b */
[----:B------:R-:W-:Y:S01]  /*01c0*/  CS2R R10, SRZ ;  /* 0x00000000000a7805 */ /* 0x000fe2000001ff00 */
[----:B--2---:R-:W-:Y:S02]  /*01d0*/  IMAD.WIDE R4, R7, 0x4, R4 ;  /* 0x0000000407047825 */ /* 0x004fe400078e0204 */
[----:B------:R-:W2:Y:S02]  /*01e0*/  LDC.64 R6, c[0x0][0x220] ;  /* 0x00008800ff067b82 */ /* 0x000ea40000000a00 */
[----:B------:R-:W-:Y:S01]  /*01f0*/  IMAD R9, R9, 0x10, R8 ;  /* 0x0000001009097824 */ /* 0x000fe200078e0208 */
[----:B------:R-:W3:Y:S03]  /*0200*/  @!P0 LDG.E.EL.64 R10, desc[UR4][R4.64] ;  /* 0x00000004040a8981 */ /* 0x000ee6000c2e1b00 */
[----:B-1----:R-:W-:Y:S01]  /*0210*/  IMAD.WIDE R2, R9, 0x4, R2 ;  /* 0x0000000409027825 */ /* 0x002fe200078e0202 */
[----:B------:R-:W-:-:S06]  /*0220*/  CS2R R8, SRZ ;  /* 0x0000000000087805 */ /* 0x000fcc000001ff00 */
[----:B------:R-:W3:Y:S01]  /*0230*/  @!P0 LDG.E.64 R8, desc[UR4][R2.64] ;  /* 0x0000000402088981 */ /* 0x000ee2000c1e1b00 */
[----:B--2---:R-:W-:-:S04]  /*0240*/  IMAD.WIDE R6, R0, 0x4, R6 ;  /* 0x0000000400067825 */ /* 0x004fc800078e0206 */
[----:B---3--:R-:W-:Y:S01]  /*0250*/  FADD R8, R10, R8 ;  /* 0x000000080a087221 */ /* 0x008fe20000000000 */
[----:B------:R-:W-:Y:S01]  /*0260*/  FADD R9, R11, R9 ;  /* 0x000000090b097221 */ /* 0x000fe20000000000 */
[----:B------:R-:W-:Y:S06]  /*0270*/  @P0 EXIT ;  /* 0x000000000000094d */ /* 0x000fec0003800000 */
[----:B------:R-:W-:Y:S01]  /*0280*/  STG.E.64 desc[UR4][R6.64], R8 ;  /* 0x0000000806007986 */ /* 0x000fe2000c101b04 */
[----:B------:R-:W-:Y:S05]  /*0290*/  EXIT ;  /* 0x000000000000794d */ /* 0x000fea0003800000 */
.L_x_0:
[----:B------:R-:W-:-:S00]  /*02a0*/  BRA `(.L_x_0) ;  /* 0xfffffffc00fc7947 */ /* 0x000fc0000383ffff */
[----:B------:R-:W-:-:S00]  /*02b0*/  NOP ;  /* 0x0000000000007918 */ /* 0x000fc00000000000 */
        /* <DEDUP_REMOVED lines=12> */
.L_x_1:


//--------------------- .nv.constant0.triton_poi_fused_clone_0 --------------------------
	.section	.nv.constant0.triton_poi_fused_clone_0,"a",@progbits
	.sectionflags	@""
	.align	4
.nv.constant0.triton_poi_fused_clone_0:
	.zero		556
